//
// Generated by NVIDIA NVVM Compiler
//
// Compiler Build ID: CL-36424714
// Cuda compilation tools, release 13.0, V13.0.88
// Based on NVVM 20.0.0
//

.version 9.0
.target sm_100
.address_size 64

	// .globl	_Z9transposePiS_i

.visible .entry _Z9transposePiS_i(
	.param .u64 .ptr .align 1 _Z9transposePiS_i_param_0,
	.param .u64 .ptr .align 1 _Z9transposePiS_i_param_1,
	.param .u32 _Z9transposePiS_i_param_2
)
{
	.reg .pred 	%p<2>;
	.reg .b32 	%r<14>;
	.reg .b64 	%rd<9>;

	ld.param.u64 	%rd1, [_Z9transposePiS_i_param_0];
	ld.param.u64 	%rd2, [_Z9transposePiS_i_param_1];
	ld.param.u32 	%r3, [_Z9transposePiS_i_param_2];
	mov.u32 	%r4, %ctaid.y;
	mov.u32 	%r5, %ntid.y;
	mov.u32 	%r6, %tid.y;
	mad.lo.s32 	%r1, %r4, %r5, %r6;
	mov.u32 	%r7, %ctaid.x;
	mov.u32 	%r8, %ntid.x;
	mov.u32 	%r9, %tid.x;
	mad.lo.s32 	%r2, %r7, %r8, %r9;
	max.s32 	%r10, %r1, %r2;
	setp.ge.s32 	%p1, %r10, %r3;
	@%p1 bra 	$L__BB0_2;
	cvta.to.global.u64 	%rd3, %rd1;
	cvta.to.global.u64 	%rd4, %rd2;
	mad.lo.s32 	%r11, %r3, %r2, %r1;
	mul.wide.s32 	%rd5, %r11, 4;
	add.s64 	%rd6, %rd3, %rd5;
	ld.global.u32 	%r12, [%rd6];
	mad.lo.s32 	%r13, %r3, %r1, %r2;
	mul.wide.s32 	%rd7, %r13, 4;
	add.s64 	%rd8, %rd4, %rd7;
	st.global.u32 	[%rd8], %r12;
$L__BB0_2:
	ret;

}


// ===== COMPILED SASS (sm_100) =====

	.target	sm_100

	.elftype	@"ET_EXEC"


//--------------------- .note.nv.tkinfo           --------------------------
	.section	.note.nv.tkinfo,"",@"SHT_NOTE"
	.sectionflags	@"SHF_NOTE_NV_TKINFO"
	.tkinfo
        /*0018*/ 	.word	0x00000002
        /*0030*/ 	.string	""
        /*0030*/ 	.string	"ptxas"
        /*0030*/ 	.string	"Cuda compilation tools, release 13.0, V13.0.88"
        /*0030*/ 	.string	"Build cuda_13.0.r13.0/compiler.36424714_0"
        /*0030*/ 	.string	"-arch sm_100 -m 64 "



//--------------------- .note.nv.cuinfo           --------------------------
	.section	.note.nv.cuinfo,"",@"SHT_NOTE"
	.sectionflags	@"SHF_NOTE_NV_CUINFO"
        /*0018*/ 	.short	0x0002
        /*001a*/ 	.short	0x0064
        /*001c*/ 	.short	0x0082
	.zero		2


//--------------------- .nv.info                  --------------------------
	.section	.nv.info,"",@"SHT_CUDA_INFO"
	.align	4


	//----- nvinfo : EIATTR_REGCOUNT
	.align		4
        /*0000*/ 	.byte	0x04, 0x2f
        /*0002*/ 	.short	(.L_1 - .L_0)
	.align		4
.L_0:
        /*0004*/ 	.word	index@(_Z9transposePiS_i)
        /*0008*/ 	.word	0x0000000a


	//----- nvinfo : EIATTR_FRAME_SIZE
	.align		4
.L_1:
        /*000c*/ 	.byte	0x04, 0x11
        /*000e*/ 	.short	(.L_3 - .L_2)
	.align		4
.L_2:
        /*0010*/ 	.word	index@(_Z9transposePiS_i)
        /*0014*/ 	.word	0x00000000


	//----- nvinfo : EIATTR_MIN_STACK_SIZE
	.align		4
.L_3:
        /*0018*/ 	.byte	0x04, 0x12
        /*001a*/ 	.short	(.L_5 - .L_4)
	.align		4
.L_4:
        /*001c*/ 	.word	index@(_Z9transposePiS_i)
        /*0020*/ 	.word	0x00000000
.L_5:


//--------------------- .nv.compat                --------------------------
	.section	.nv.compat,"",@"SHT_CUDA_COMPAT_INFO"
	.align	4
        /*0000*/ 	.byte	0x02, 0x09, 0x00, 0x00, 0x02, 0x02, 0x01, 0x00, 0x02, 0x05, 0x05, 0x00, 0x03, 0x07, 0x01, 0x01
        /*0010*/ 	.byte	0x02, 0x03, 0x00, 0x00, 0x02, 0x06, 0x01, 0x00, 0x04, 0x0b, 0x08, 0x00, 0x09, 0x00, 0x00, 0x00
        /*0020*/ 	.byte	0x00, 0x00, 0x00, 0x00


//--------------------- .nv.info._Z9transposePiS_i --------------------------
	.section	.nv.info._Z9transposePiS_i,"",@"SHT_CUDA_INFO"
	.sectionflags	@""
	.align	4


	//----- nvinfo : EIATTR_CUDA_API_VERSION
	.align		4
        /*0000*/ 	.byte	0x04, 0x37
        /*0002*/ 	.short	(.L_7 - .L_6)
.L_6:
        /*0004*/ 	.word	0x00000082


	//----- nvinfo : EIATTR_KPARAM_INFO
	.align		4
.L_7:
        /*0008*/ 	.byte	0x04, 0x17
        /*000a*/ 	.short	(.L_9 - .L_8)
.L_8:
        /*000c*/ 	.word	0x00000000
        /*0010*/ 	.short	0x0002
        /*0012*/ 	.short	0x0010
        /*0014*/ 	.byte	0x00, 0xf0, 0x11, 0x00


	//----- nvinfo : EIATTR_KPARAM_INFO
	.align		4
.L_9:
        /*0018*/ 	.byte	0x04, 0x17
        /*001a*/ 	.short	(.L_11 - .L_10)
.L_10:
        /*001c*/ 	.word	0x00000000
        /*0020*/ 	.short	0x0001
        /*0022*/ 	.short	0x0008
        /*0024*/ 	.byte	0x00, 0xf5, 0x21, 0x00


	//----- nvinfo : EIATTR_KPARAM_INFO
	.align		4
.L_11:
        /*0028*/ 	.byte	0x04, 0x17
        /*002a*/ 	.short	(.L_13 - .L_12)
.L_12:
        /*002c*/ 	.word	0x00000000
        /*0030*/ 	.short	0x0000
        /*0032*/ 	.short	0x0000
        /*0034*/ 	.byte	0x00, 0xf5, 0x21, 0x00


	//----- nvinfo : EIATTR_SPARSE_MMA_MASK
	.align		4
.L_13:
        /*0038*/ 	.byte	0x03, 0x50
        /*003a*/ 	.short	0x0000


	//----- nvinfo : EIATTR_MAXREG_COUNT
	.align		4
        /*003c*/ 	.byte	0x03, 0x1b
        /*003e*/ 	.short	0x00ff


	//----- nvinfo : EIATTR_MERCURY_ISA_VERSION
	.align		4
        /*0040*/ 	.byte	0x03, 0x5f
        /*0042*/ 	.short	0x0101


	//----- nvinfo : EIATTR_VRC_CTA_INIT_COUNT
	.align		4
        /*0044*/ 	.byte	0x02, 0x4a
	.zero		1
	.zero		1


	//----- nvinfo : EIATTR_EXIT_INSTR_OFFSETS
	.align		4
        /*0048*/ 	.byte	0x04, 0x1c
        /*004a*/ 	.short	(.L_15 - .L_14)


	//   ....[0]....
.L_14:
        /*004c*/ 	.word	0x000000c0


	//   ....[1]....
        /*0050*/ 	.word	0x00000160


	//----- nvinfo : EIATTR_CBANK_PARAM_SIZE
	.align		4
.L_15:
        /*0054*/ 	.byte	0x03, 0x19
        /*0056*/ 	.short	0x0014


	//----- nvinfo : EIATTR_PARAM_CBANK
	.align		4
        /*0058*/ 	.byte	0x04, 0x0a
        /*005a*/ 	.short	(.L_17 - .L_16)
	.align		4
.L_16:
        /*005c*/ 	.word	index@(.nv.constant0._Z9transposePiS_i)
        /*0060*/ 	.short	0x0380
        /*0062*/ 	.short	0x0014


	//----- nvinfo : EIATTR_SW_WAR
	.align		4
.L_17:
        /*0064*/ 	.byte	0x04, 0x36
        /*0066*/ 	.short	(.L_19 - .L_18)
.L_18:
        /*0068*/ 	.word	0x00000008
.L_19:


//--------------------- .nv.callgraph             --------------------------
	.section	.nv.callgraph,"",@"SHT_CUDA_CALLGRAPH"
	.align	4
	.sectionentsize	8
	.align		4
        /*0000*/ 	.word	0x00000000
	.align		4
        /*0004*/ 	.word	0xffffffff
	.align		4
        /*0008*/ 	.word	0x00000000
	.align		4
        /*000c*/ 	.word	0xfffffffe
	.align		4
        /*0010*/ 	.word	0x00000000
	.align		4
        /*0014*/ 	.word	0xfffffffd
	.align		4
        /*0018*/ 	.word	0x00000000
	.align		4
        /*001c*/ 	.word	0xfffffffc


//--------------------- .text._Z9transposePiS_i   --------------------------
	.section	.text._Z9transposePiS_i,"ax",@progbits
	.align	128
        .global         _Z9transposePiS_i
        .type           _Z9transposePiS_i,@function
        .size           _Z9transposePiS_i,(.L_x_1 - _Z9transposePiS_i)
        .other          _Z9transposePiS_i,@"STO_CUDA_ENTRY STV_DEFAULT"
_Z9transposePiS_i:
.text._Z9transposePiS_i:
[----:B------:R-:W-:Y:S01]  /*0000*/  LDC R1, c[0x0][0x37c] ;  /* 0x0000df00ff017b82 */ /* 0x000fe20000000800 */
[----:B------:R-:W0:Y:S07]  /*0010*/  S2R R3, SR_TID.Y ;  /* 0x0000000000037919 */ /* 0x000e2e0000002200 */
[----:B------:R-:W0:Y:S01]  /*0020*/  LDC R0, c[0x0][0x364] ;  /* 0x0000d900ff007b82 */ /* 0x000e220000000800 */
[----:B------:R-:W1:Y:S01]  /*0030*/  LDCU UR6, c[0x0][0x390] ;  /* 0x00007200ff0677ac */ /* 0x000e620008000800 */
[----:B------:R-:W2:Y:S06]  /*0040*/  S2R R2, SR_TID.X ;  /* 0x0000000000027919 */ /* 0x000eac0000002100 */
[----:B------:R-:W0:Y:S08]  /*0050*/  S2UR UR4, SR_CTAID.Y ;  /* 0x00000000000479c3 */ /* 0x000e300000002600 */
[----:B------:R-:W2:Y:S08]  /*0060*/  S2UR UR5, SR_CTAID.X ;  /* 0x00000000000579c3 */ /* 0x000eb00000002500 */
[----:B------:R-:W2:Y:S01]  /*0070*/  LDC R7, c[0x0][0x360] ;  /* 0x0000d800ff077b82 */ /* 0x000ea20000000800 */
[----:B0-----:R-:W-:-:S02]  /*0080*/  IMAD R0, R0, UR4, R3 ;  /* 0x0000000400007c24 */ /* 0x001fc4000f8e0203 */
[----:B--2---:R-:W-:-:S05]  /*0090*/  IMAD R7, R7, UR5, R2 ;  /* 0x0000000507077c24 */ /* 0x004fca000f8e0202 */
[----:B------:R-:W-:-:S04]  /*00a0*/  VIMNMX R2, PT, PT, R0, R7, !PT ;  /* 0x0000000700027248 */ /* 0x000fc80007fe0100 */
[----:B-1----:R-:W-:-:S13]  /*00b0*/  ISETP.GE.AND P0, PT, R2, UR6, PT ;  /* 0x0000000602007c0c */ /* 0x002fda000bf06270 */
[----:B------:R-:W-:Y:S05]  /*00c0*/  @P0 EXIT ;  /* 0x000000000000094d */ /* 0x000fea0003800000 */
[----:B------:R-:W0:Y:S01]  /*00d0*/  LDC.64 R2, c[0x0][0x380] ;  /* 0x0000e000ff027b82 */ /* 0x000e220000000a00 */
[----:B------:R-:W1:Y:S01]  /*00e0*/  LDCU.64 UR4, c[0x0][0x358] ;  /* 0x00006b00ff0477ac */ /* 0x000e620008000a00 */
[----:B------:R-:W-:-:S04]  /*00f0*/  IMAD R5, R7, UR6, R0 ;  /* 0x0000000607057c24 */ /* 0x000fc8000f8e0200 */
[----:B0-----:R-:W-:Y:S02]  /*0100*/  IMAD.WIDE R2, R5, 0x4, R2 ;  /* 0x0000000405027825 */ /* 0x001fe400078e0202 */
[----:B------:R-:W0:Y:S04]  /*0110*/  LDC.64 R4, c[0x0][0x388] ;  /* 0x0000e200ff047b82 */ /* 0x000e280000000a00 */
[----:B-1----:R-:W2:Y:S01]  /*0120*/  LDG.E R3, desc[UR4][R2.64] ;  /* 0x0000000402037981 */ /* 0x002ea2000c1e1900 */
[----:B------:R-:W-:-:S04]  /*0130*/  IMAD R7, R0, UR6, R7 ;  /* 0x0000000600077c24 */ /* 0x000fc8000f8e0207 */
[----:B0-----:R-:W-:-:S05]  /*0140*/  IMAD.WIDE R4, R7, 0x4, R4 ;  /* 0x0000000407047825 */ /* 0x001fca00078e0204 */
[----:B--2---:R-:W-:Y:S01]  /*0150*/  STG.E desc[UR4][R4.64], R3 ;  /* 0x0000000304007986 */ /* 0x004fe2000c101904 */
[----:B------:R-:W-:Y:S05]  /*0160*/  EXIT ;  /* 0x000000000000794d */ /* 0x000fea0003800000 */
.L_x_0:
[----:B------:R-:W-:-:S00]  /*0170*/  BRA `(.L_x_0) ;  /* 0xfffffffc00fc7947 */ /* 0x000fc0000383ffff */
[----:B------:R-:W-:-:S00]  /*0180*/  NOP ;  /* 0x0000000000007918 */ /* 0x000fc00000000000 */
[----:B------:R-:W-:-:S00]  /*0190*/  NOP ;  /* 0x0000000000007918 */ /* 0x000fc00000000000 */
[----:B------:R-:W-:-:S00]  /*01a0*/  NOP ;  /* 0x0000000000007918 */ /* 0x000fc00000000000 */
[----:B------:R-:W-:-:S00]  /*01b0*/  NOP ;  /* 0x0000000000007918 */ /* 0x000fc00000000000 */
[----:B------:R-:W-:-:S00]  /*01c0*/  NOP ;  /* 0x0000000000007918 */ /* 0x000fc00000000000 */
[----:B------:R-:W-:-:S00]  /*01d0*/  NOP ;  /* 0x0000000000007918 */ /* 0x000fc00000000000 */
[----:B------:R-:W-:-:S00]  /*01e0*/  NOP ;  /* 0x0000000000007918 */ /* 0x000fc00000000000 */
[----:B------:R-:W-:-:S00]  /*01f0*/  NOP ;  /* 0x0000000000007918 */ /* 0x000fc00000000000 */
.L_x_1:


//--------------------- .nv.shared.reserved.0     --------------------------
	.section	.nv.shared.reserved.0,"aw",@nobits
	.weak		__nv_reservedSMEM_offset_0_alias
	.size		__nv_reservedSMEM_offset_0_alias, 0, 64
	.other		__nv_reservedSMEM_offset_0_alias,@"STO_CUDA_RESERVED_SHARED STV_DEFAULT"
__nv_reservedSMEM_offset_0_alias:
	.zero		0
	.zero		64


//--------------------- .nv.constant0._Z9transposePiS_i --------------------------
	.section	.nv.constant0._Z9transposePiS_i,"a",@progbits
	.sectionflags	@""
	.align	4
.nv.constant0._Z9transposePiS_i:
	.zero		916


//--------------------- SYMBOLS --------------------------

	.type		.nv.reservedSmem.offset0,@object
	.size		.nv.reservedSmem.offset0,0x4
